//
// Generated by NVIDIA NVVM Compiler
//
// Compiler Build ID: CL-36424714
// Cuda compilation tools, release 13.0, V13.0.88
// Based on NVVM 20.0.0
//

.version 9.0
.target sm_100
.address_size 64

	// .globl	_Z26vectorMatrixMultiplicationPKfS0_Pfi

.visible .entry _Z26vectorMatrixMultiplicationPKfS0_Pfi(
	.param .u64 .ptr .align 1 _Z26vectorMatrixMultiplicationPKfS0_Pfi_param_0,
	.param .u64 .ptr .align 1 _Z26vectorMatrixMultiplicationPKfS0_Pfi_param_1,
	.param .u64 .ptr .align 1 _Z26vectorMatrixMultiplicationPKfS0_Pfi_param_2,
	.param .u32 _Z26vectorMatrixMultiplicationPKfS0_Pfi_param_3
)
{
	.reg .pred 	%p<11>;
	.reg .b32 	%r<37>;
	.reg .b32 	%f<112>;
	.reg .b64 	%rd<31>;

	ld.param.u64 	%rd11, [_Z26vectorMatrixMultiplicationPKfS0_Pfi_param_0];
	ld.param.u64 	%rd12, [_Z26vectorMatrixMultiplicationPKfS0_Pfi_param_1];
	ld.param.u64 	%rd10, [_Z26vectorMatrixMultiplicationPKfS0_Pfi_param_2];
	ld.param.u32 	%r23, [_Z26vectorMatrixMultiplicationPKfS0_Pfi_param_3];
	cvta.to.global.u64 	%rd1, %rd12;
	cvta.to.global.u64 	%rd2, %rd11;
	mov.u32 	%r24, %ctaid.x;
	mov.u32 	%r25, %ntid.x;
	mov.u32 	%r26, %tid.x;
	mad.lo.s32 	%r1, %r24, %r25, %r26;
	setp.ge.s32 	%p1, %r1, %r23;
	@%p1 bra 	$L__BB0_15;
	setp.lt.s32 	%p2, %r23, 1;
	mov.f32 	%f111, 0f00000000;
	@%p2 bra 	$L__BB0_14;
	mul.lo.s32 	%r2, %r23, %r1;
	and.b32  	%r3, %r23, 15;
	setp.lt.u32 	%p3, %r23, 16;
	mov.f32 	%f111, 0f00000000;
	mov.b32 	%r33, 0;
	@%p3 bra 	$L__BB0_5;
	and.b32  	%r33, %r23, 2147483632;
	neg.s32 	%r31, %r33;
	add.s64 	%rd3, %rd2, 32;
	add.s64 	%rd29, %rd1, 32;
	mov.f32 	%f111, 0f00000000;
	mov.u32 	%r30, %r2;
$L__BB0_4:
	.pragma "nounroll";
	mul.wide.s32 	%rd13, %r30, 4;
	add.s64 	%rd14, %rd3, %rd13;
	ld.global.f32 	%f18, [%rd14+-32];
	ld.global.f32 	%f19, [%rd29+-32];
	fma.rn.f32 	%f20, %f18, %f19, %f111;
	ld.global.f32 	%f21, [%rd14+-28];
	ld.global.f32 	%f22, [%rd29+-28];
	fma.rn.f32 	%f23, %f21, %f22, %f20;
	ld.global.f32 	%f24, [%rd14+-24];
	ld.global.f32 	%f25, [%rd29+-24];
	fma.rn.f32 	%f26, %f24, %f25, %f23;
	ld.global.f32 	%f27, [%rd14+-20];
	ld.global.f32 	%f28, [%rd29+-20];
	fma.rn.f32 	%f29, %f27, %f28, %f26;
	ld.global.f32 	%f30, [%rd14+-16];
	ld.global.f32 	%f31, [%rd29+-16];
	fma.rn.f32 	%f32, %f30, %f31, %f29;
	ld.global.f32 	%f33, [%rd14+-12];
	ld.global.f32 	%f34, [%rd29+-12];
	fma.rn.f32 	%f35, %f33, %f34, %f32;
	ld.global.f32 	%f36, [%rd14+-8];
	ld.global.f32 	%f37, [%rd29+-8];
	fma.rn.f32 	%f38, %f36, %f37, %f35;
	ld.global.f32 	%f39, [%rd14+-4];
	ld.global.f32 	%f40, [%rd29+-4];
	fma.rn.f32 	%f41, %f39, %f40, %f38;
	ld.global.f32 	%f42, [%rd14];
	ld.global.f32 	%f43, [%rd29];
	fma.rn.f32 	%f44, %f42, %f43, %f41;
	ld.global.f32 	%f45, [%rd14+4];
	ld.global.f32 	%f46, [%rd29+4];
	fma.rn.f32 	%f47, %f45, %f46, %f44;
	ld.global.f32 	%f48, [%rd14+8];
	ld.global.f32 	%f49, [%rd29+8];
	fma.rn.f32 	%f50, %f48, %f49, %f47;
	ld.global.f32 	%f51, [%rd14+12];
	ld.global.f32 	%f52, [%rd29+12];
	fma.rn.f32 	%f53, %f51, %f52, %f50;
	ld.global.f32 	%f54, [%rd14+16];
	ld.global.f32 	%f55, [%rd29+16];
	fma.rn.f32 	%f56, %f54, %f55, %f53;
	ld.global.f32 	%f57, [%rd14+20];
	ld.global.f32 	%f58, [%rd29+20];
	fma.rn.f32 	%f59, %f57, %f58, %f56;
	ld.global.f32 	%f60, [%rd14+24];
	ld.global.f32 	%f61, [%rd29+24];
	fma.rn.f32 	%f62, %f60, %f61, %f59;
	ld.global.f32 	%f63, [%rd14+28];
	ld.global.f32 	%f64, [%rd29+28];
	fma.rn.f32 	%f111, %f63, %f64, %f62;
	add.s32 	%r31, %r31, 16;
	add.s32 	%r30, %r30, 16;
	add.s64 	%rd29, %rd29, 64;
	setp.ne.s32 	%p4, %r31, 0;
	@%p4 bra 	$L__BB0_4;
$L__BB0_5:
	setp.eq.s32 	%p5, %r3, 0;
	@%p5 bra 	$L__BB0_14;
	and.b32  	%r11, %r23, 7;
	setp.lt.u32 	%p6, %r3, 8;
	@%p6 bra 	$L__BB0_8;
	add.s32 	%r28, %r33, %r2;
	mul.wide.s32 	%rd15, %r28, 4;
	add.s64 	%rd16, %rd2, %rd15;
	ld.global.f32 	%f66, [%rd16];
	mul.wide.u32 	%rd17, %r33, 4;
	add.s64 	%rd18, %rd1, %rd17;
	ld.global.f32 	%f67, [%rd18];
	fma.rn.f32 	%f68, %f66, %f67, %f111;
	ld.global.f32 	%f69, [%rd16+4];
	ld.global.f32 	%f70, [%rd18+4];
	fma.rn.f32 	%f71, %f69, %f70, %f68;
	ld.global.f32 	%f72, [%rd16+8];
	ld.global.f32 	%f73, [%rd18+8];
	fma.rn.f32 	%f74, %f72, %f73, %f71;
	ld.global.f32 	%f75, [%rd16+12];
	ld.global.f32 	%f76, [%rd18+12];
	fma.rn.f32 	%f77, %f75, %f76, %f74;
	ld.global.f32 	%f78, [%rd16+16];
	ld.global.f32 	%f79, [%rd18+16];
	fma.rn.f32 	%f80, %f78, %f79, %f77;
	ld.global.f32 	%f81, [%rd16+20];
	ld.global.f32 	%f82, [%rd18+20];
	fma.rn.f32 	%f83, %f81, %f82, %f80;
	ld.global.f32 	%f84, [%rd16+24];
	ld.global.f32 	%f85, [%rd18+24];
	fma.rn.f32 	%f86, %f84, %f85, %f83;
	ld.global.f32 	%f87, [%rd16+28];
	ld.global.f32 	%f88, [%rd18+28];
	fma.rn.f32 	%f111, %f87, %f88, %f86;
	add.s32 	%r33, %r33, 8;
$L__BB0_8:
	setp.eq.s32 	%p7, %r11, 0;
	@%p7 bra 	$L__BB0_14;
	and.b32  	%r14, %r23, 3;
	setp.lt.u32 	%p8, %r11, 4;
	@%p8 bra 	$L__BB0_11;
	add.s32 	%r29, %r33, %r2;
	mul.wide.s32 	%rd19, %r29, 4;
	add.s64 	%rd20, %rd2, %rd19;
	ld.global.f32 	%f90, [%rd20];
	mul.wide.u32 	%rd21, %r33, 4;
	add.s64 	%rd22, %rd1, %rd21;
	ld.global.f32 	%f91, [%rd22];
	fma.rn.f32 	%f92, %f90, %f91, %f111;
	ld.global.f32 	%f93, [%rd20+4];
	ld.global.f32 	%f94, [%rd22+4];
	fma.rn.f32 	%f95, %f93, %f94, %f92;
	ld.global.f32 	%f96, [%rd20+8];
	ld.global.f32 	%f97, [%rd22+8];
	fma.rn.f32 	%f98, %f96, %f97, %f95;
	ld.global.f32 	%f99, [%rd20+12];
	ld.global.f32 	%f100, [%rd22+12];
	fma.rn.f32 	%f111, %f99, %f100, %f98;
	add.s32 	%r33, %r33, 4;
$L__BB0_11:
	setp.eq.s32 	%p9, %r14, 0;
	@%p9 bra 	$L__BB0_14;
	mul.wide.u32 	%rd23, %r33, 4;
	add.s64 	%rd30, %rd1, %rd23;
	add.s32 	%r36, %r33, %r2;
	neg.s32 	%r35, %r14;
$L__BB0_13:
	.pragma "nounroll";
	mul.wide.s32 	%rd24, %r36, 4;
	add.s64 	%rd25, %rd2, %rd24;
	ld.global.f32 	%f101, [%rd25];
	ld.global.f32 	%f102, [%rd30];
	fma.rn.f32 	%f111, %f101, %f102, %f111;
	add.s64 	%rd30, %rd30, 4;
	add.s32 	%r36, %r36, 1;
	add.s32 	%r35, %r35, 1;
	setp.ne.s32 	%p10, %r35, 0;
	@%p10 bra 	$L__BB0_13;
$L__BB0_14:
	cvta.to.global.u64 	%rd26, %rd10;
	mul.wide.s32 	%rd27, %r1, 4;
	add.s64 	%rd28, %rd26, %rd27;
	st.global.f32 	[%rd28], %f111;
$L__BB0_15:
	ret;

}


// ===== COMPILED SASS (sm_100) =====

	.target	sm_100

	.elftype	@"ET_EXEC"


//--------------------- .note.nv.tkinfo           --------------------------
	.section	.note.nv.tkinfo,"",@"SHT_NOTE"
	.sectionflags	@"SHF_NOTE_NV_TKINFO"
	.tkinfo
        /*0018*/ 	.word	0x00000002
        /*0030*/ 	.string	""
        /*0030*/ 	.string	"ptxas"
        /*0030*/ 	.string	"Cuda compilation tools, release 13.0, V13.0.88"
        /*0030*/ 	.string	"Build cuda_13.0.r13.0/compiler.36424714_0"
        /*0030*/ 	.string	"-arch sm_100 -m 64 "



//--------------------- .note.nv.cuinfo           --------------------------
	.section	.note.nv.cuinfo,"",@"SHT_NOTE"
	.sectionflags	@"SHF_NOTE_NV_CUINFO"
        /*0018*/ 	.short	0x0002
        /*001a*/ 	.short	0x0064
        /*001c*/ 	.short	0x0082
	.zero		2


//--------------------- .nv.info                  --------------------------
	.section	.nv.info,"",@"SHT_CUDA_INFO"
	.align	4


	//----- nvinfo : EIATTR_REGCOUNT
	.align		4
        /*0000*/ 	.byte	0x04, 0x2f
        /*0002*/ 	.short	(.L_1 - .L_0)
	.align		4
.L_0:
        /*0004*/ 	.word	index@(_Z26vectorMatrixMultiplicationPKfS0_Pfi)
        /*0008*/ 	.word	0x0000001e


	//----- nvinfo : EIATTR_FRAME_SIZE
	.align		4
.L_1:
        /*000c*/ 	.byte	0x04, 0x11
        /*000e*/ 	.short	(.L_3 - .L_2)
	.align		4
.L_2:
        /*0010*/ 	.word	index@(_Z26vectorMatrixMultiplicationPKfS0_Pfi)
        /*0014*/ 	.word	0x00000000


	//----- nvinfo : EIATTR_MIN_STACK_SIZE
	.align		4
.L_3:
        /*0018*/ 	.byte	0x04, 0x12
        /*001a*/ 	.short	(.L_5 - .L_4)
	.align		4
.L_4:
        /*001c*/ 	.word	index@(_Z26vectorMatrixMultiplicationPKfS0_Pfi)
        /*0020*/ 	.word	0x00000000
.L_5:


//--------------------- .nv.compat                --------------------------
	.section	.nv.compat,"",@"SHT_CUDA_COMPAT_INFO"
	.align	4
        /*0000*/ 	.byte	0x02, 0x09, 0x00, 0x00, 0x02, 0x02, 0x01, 0x00, 0x02, 0x05, 0x05, 0x00, 0x03, 0x07, 0x01, 0x01
        /*0010*/ 	.byte	0x02, 0x03, 0x00, 0x00, 0x02, 0x06, 0x01, 0x00, 0x04, 0x0b, 0x08, 0x00, 0x09, 0x00, 0x00, 0x00
        /*0020*/ 	.byte	0x00, 0x00, 0x00, 0x00


//--------------------- .nv.info._Z26vectorMatrixMultiplicationPKfS0_Pfi --------------------------
	.section	.nv.info._Z26vectorMatrixMultiplicationPKfS0_Pfi,"",@"SHT_CUDA_INFO"
	.sectionflags	@""
	.align	4


	//----- nvinfo : EIATTR_CUDA_API_VERSION
	.align		4
        /*0000*/ 	.byte	0x04, 0x37
        /*0002*/ 	.short	(.L_7 - .L_6)
.L_6:
        /*0004*/ 	.word	0x00000082


	//----- nvinfo : EIATTR_KPARAM_INFO
	.align		4
.L_7:
        /*0008*/ 	.byte	0x04, 0x17
        /*000a*/ 	.short	(.L_9 - .L_8)
.L_8:
        /*000c*/ 	.word	0x00000000
        /*0010*/ 	.short	0x0003
        /*0012*/ 	.short	0x0018
        /*0014*/ 	.byte	0x00, 0xf0, 0x11, 0x00


	//----- nvinfo : EIATTR_KPARAM_INFO
	.align		4
.L_9:
        /*0018*/ 	.byte	0x04, 0x17
        /*001a*/ 	.short	(.L_11 - .L_10)
.L_10:
        /*001c*/ 	.word	0x00000000
        /*0020*/ 	.short	0x0002
        /*0022*/ 	.short	0x0010
        /*0024*/ 	.byte	0x00, 0xf5, 0x21, 0x00


	//----- nvinfo : EIATTR_KPARAM_INFO
	.align		4
.L_11:
        /*0028*/ 	.byte	0x04, 0x17
        /*002a*/ 	.short	(.L_13 - .L_12)
.L_12:
        /*002c*/ 	.word	0x00000000
        /*0030*/ 	.short	0x0001
        /*0032*/ 	.short	0x0008
        /*0034*/ 	.byte	0x00, 0xf5, 0x21, 0x00


	//----- nvinfo : EIATTR_KPARAM_INFO
	.align		4
.L_13:
        /*0038*/ 	.byte	0x04, 0x17
        /*003a*/ 	.short	(.L_15 - .L_14)
.L_14:
        /*003c*/ 	.word	0x00000000
        /*0040*/ 	.short	0x0000
        /*0042*/ 	.short	0x0000
        /*0044*/ 	.byte	0x00, 0xf5, 0x21, 0x00


	//----- nvinfo : EIATTR_SPARSE_MMA_MASK
	.align		4
.L_15:
        /*0048*/ 	.byte	0x03, 0x50
        /*004a*/ 	.short	0x0000


	//----- nvinfo : EIATTR_MAXREG_COUNT
	.align		4
        /*004c*/ 	.byte	0x03, 0x1b
        /*004e*/ 	.short	0x00ff


	//----- nvinfo : EIATTR_MERCURY_ISA_VERSION
	.align		4
        /*0050*/ 	.byte	0x03, 0x5f
        /*0052*/ 	.short	0x0101


	//----- nvinfo : EIATTR_VRC_CTA_INIT_COUNT
	.align		4
        /*0054*/ 	.byte	0x02, 0x4a
	.zero		1
	.zero		1


	//----- nvinfo : EIATTR_EXIT_INSTR_OFFSETS
	.align		4
        /*0058*/ 	.byte	0x04, 0x1c
        /*005a*/ 	.short	(.L_17 - .L_16)


	//   ....[0]....
.L_16:
        /*005c*/ 	.word	0x00000070


	//   ....[1]....
        /*0060*/ 	.word	0x00000a80


	//----- nvinfo : EIATTR_CBANK_PARAM_SIZE
	.align		4
.L_17:
        /*0064*/ 	.byte	0x03, 0x19
        /*0066*/ 	.short	0x001c


	//----- nvinfo : EIATTR_PARAM_CBANK
	.align		4
        /*0068*/ 	.byte	0x04, 0x0a
        /*006a*/ 	.short	(.L_19 - .L_18)
	.align		4
.L_18:
        /*006c*/ 	.word	index@(.nv.constant0._Z26vectorMatrixMultiplicationPKfS0_Pfi)
        /*0070*/ 	.short	0x0380
        /*0072*/ 	.short	0x001c


	//----- nvinfo : EIATTR_SW_WAR
	.align		4
.L_19:
        /*0074*/ 	.byte	0x04, 0x36
        /*0076*/ 	.short	(.L_21 - .L_20)
.L_20:
        /*0078*/ 	.word	0x00000008
.L_21:


//--------------------- .nv.callgraph             --------------------------
	.section	.nv.callgraph,"",@"SHT_CUDA_CALLGRAPH"
	.align	4
	.sectionentsize	8
	.align		4
        /*0000*/ 	.word	0x00000000
	.align		4
        /*0004*/ 	.word	0xffffffff
	.align		4
        /*0008*/ 	.word	0x00000000
	.align		4
        /*000c*/ 	.word	0xfffffffe
	.align		4
        /*0010*/ 	.word	0x00000000
	.align		4
        /*0014*/ 	.word	0xfffffffd
	.align		4
        /*0018*/ 	.word	0x00000000
	.align		4
        /*001c*/ 	.word	0xfffffffc


//--------------------- .text._Z26vectorMatrixMultiplicationPKfS0_Pfi --------------------------
	.section	.text._Z26vectorMatrixMultiplicationPKfS0_Pfi,"ax",@progbits
	.align	128
        .global         _Z26vectorMatrixMultiplicationPKfS0_Pfi
        .type           _Z26vectorMatrixMultiplicationPKfS0_Pfi,@function
        .size           _Z26vectorMatrixMultiplicationPKfS0_Pfi,(.L_x_7 - _Z26vectorMatrixMultiplicationPKfS0_Pfi)
        .other          _Z26vectorMatrixMultiplicationPKfS0_Pfi,@"STO_CUDA_ENTRY STV_DEFAULT"
_Z26vectorMatrixMultiplicationPKfS0_Pfi:
.text._Z26vectorMatrixMultiplicationPKfS0_Pfi:
[----:B------:R-:W-:Y:S01]  /*0000*/  LDC R1, c[0x0][0x37c] ;  /* 0x0000df00ff017b82 */ /* 0x000fe20000000800 */
[----:B------:R-:W0:Y:S07]  /*0010*/  S2R R3, SR_TID.X ;  /* 0x0000000000037919 */ /* 0x000e2e0000002100 */
[----:B------:R-:W0:Y:S01]  /*0020*/  S2UR UR4, SR_CTAID.X ;  /* 0x00000000000479c3 */ /* 0x000e220000002500 */
[----:B------:R-:W1:Y:S07]  /*0030*/  LDCU UR16, c[0x0][0x398] ;  /* 0x00007300ff1077ac */ /* 0x000e6e0008000800 */
[----:B------:R-:W0:Y:S02]  /*0040*/  LDC R0, c[0x0][0x360] ;  /* 0x0000d800ff007b82 */ /* 0x000e240000000800 */
[----:B0-----:R-:W-:-:S05]  /*0050*/  IMAD R0, R0, UR4, R3 ;  /* 0x0000000400007c24 */ /* 0x001fca000f8e0203 */
[----:B-1----:R-:W-:-:S13]  /*0060*/  ISETP.GE.AND P0, PT, R0, UR16, PT ;  /* 0x0000001000007c0c */ /* 0x002fda000bf06270 */
[----:B------:R-:W-:Y:S05]  /*0070*/  @P0 EXIT ;  /* 0x000000000000094d */ /* 0x000fea0003800000 */
[----:B------:R-:W-:Y:S01]  /*0080*/  UISETP.GE.AND UP0, UPT, UR16, 0x1, UPT ;  /* 0x000000011000788c */ /* 0x000fe2000bf06270 */
[----:B------:R-:W-:Y:S01]  /*0090*/  HFMA2 R15, -RZ, RZ, 0, 0 ;  /* 0x00000000ff0f7431 */ /* 0x000fe200000001ff */
[----:B------:R-:W0:Y:S07]  /*00a0*/  LDCU.64 UR14, c[0x0][0x358] ;  /* 0x00006b00ff0e77ac */ /* 0x000e2e0008000a00 */
[----:B------:R-:W-:Y:S05]  /*00b0*/  BRA.U !UP0, `(.L_x_0) ;  /* 0x0000000908647547 */ /* 0x000fea000b800000 */
[----:B------:R-:W-:Y:S02]  /*00c0*/  UISETP.GE.U32.AND UP1, UPT, UR16, 0x10, UPT ;  /* 0x000000101000788c */ /* 0x000fe4000bf26070 */
[----:B------:R-:W-:Y:S01]  /*00d0*/  IMAD R7, R0, UR16, RZ ;  /* 0x0000001000077c24 */ /* 0x000fe2000f8e02ff */
[----:B------:R-:W-:Y:S01]  /*00e0*/  ULOP3.LUT UR12, UR16, 0xf, URZ, 0xc0, !UPT ;  /* 0x0000000f100c7892 */ /* 0x000fe2000f8ec0ff */
[----:B------:R-:W-:Y:S02]  /*00f0*/  MOV R15, RZ ;  /* 0x000000ff000f7202 */ /* 0x000fe40000000f00 */
[----:B------:R-:W-:Y:S01]  /*0100*/  MOV R8, RZ ;  /* 0x000000ff00087202 */ /* 0x000fe20000000f00 */
[----:B------:R-:W-:Y:S02]  /*0110*/  UISETP.NE.AND UP0, UPT, UR12, URZ, UPT ;  /* 0x000000ff0c00728c */ /* 0x000fe4000bf05270 */
[----:B------:R-:W-:Y:S09]  /*0120*/  BRA.U !UP1, `(.L_x_1) ;  /* 0x0000000509147547 */ /* 0x000ff2000b800000 */
[----:B------:R-:W1:Y:S01]  /*0130*/  LDCU.128 UR8, c[0x0][0x380] ;  /* 0x00007000ff0877ac */ /* 0x000e620008000c00 */
[----:B------:R-:W-:Y:S02]  /*0140*/  MOV R15, RZ ;  /* 0x000000ff000f7202 */ /* 0x000fe40000000f00 */
[----:B------:R-:W-:Y:S01]  /*0150*/  MOV R6, R7 ;  /* 0x0000000700067202 */ /* 0x000fe20000000f00 */
[----:B------:R-:W-:-:S06]  /*0160*/  ULOP3.LUT UR13, UR16, 0x7ffffff0, URZ, 0xc0, !UPT ;  /* 0x7ffffff0100d7892 */ /* 0x000fcc000f8ec0ff */
[----:B------:R-:W-:Y:S01]  /*0170*/  MOV R8, UR13 ;  /* 0x0000000d00087c02 */ /* 0x000fe20008000f00 */
[----:B-1----:R-:W-:Y:S02]  /*0180*/  UIADD3 UR4, UP2, UPT, UR10, 0x20, URZ ;  /* 0x000000200a047890 */ /* 0x002fe4000ff5e0ff */
[----:B------:R-:W-:Y:S02]  /*0190*/  UIADD3 UR6, UP1, UPT, UR8, 0x20, URZ ;  /* 0x0000002008067890 */ /* 0x000fe4000ff3e0ff */
[----:B------:R-:W-:Y:S02]  /*01a0*/  UIADD3.X UR5, UPT, UPT, URZ, UR11, URZ, UP2, !UPT ;  /* 0x0000000bff057290 */ /* 0x000fe400097fe4ff */
[----:B------:R-:W-:Y:S01]  /*01b0*/  MOV R2, UR4 ;  /* 0x0000000400027c02 */ /* 0x000fe20008000f00 */
[----:B------:R-:W-:Y:S02]  /*01c0*/  UIADD3 UR8, UPT, UPT, -UR13, URZ, URZ ;  /* 0x000000ff0d087290 */ /* 0x000fe4000fffe1ff */
[----:B------:R-:W-:Y:S01]  /*01d0*/  UIADD3.X UR7, UPT, UPT, URZ, UR9, URZ, UP1, !UPT ;  /* 0x00000009ff077290 */ /* 0x000fe20008ffe4ff */
[----:B------:R-:W-:-:S11]  /*01e0*/  MOV R3, UR5 ;  /* 0x0000000500037c02 */ /* 0x000fd60008000f00 */
.L_x_2:
[----:B------:R-:W-:Y:S01]  /*01f0*/  MOV R4, UR6 ;  /* 0x0000000600047c02 */ /* 0x000fe20008000f00 */
[----:B0-----:R-:W2:Y:S01]  /*0200*/  LDG.E R17, desc[UR14][R2.64+-0x20] ;  /* 0xffffe00e02117981 */ /* 0x001ea2000c1e1900 */
[----:B------:R-:W-:-:S03]  /*0210*/  MOV R5, UR7 ;  /* 0x0000000700057c02 */ /* 0x000fc60008000f00 */
[----:B------:R-:W3:Y:S01]  /*0220*/  LDG.E R25, desc[UR14][R2.64+-0x1c] ;  /* 0xffffe40e02197981 */ /* 0x000ee2000c1e1900 */
[----:B------:R-:W-:-:S03]  /*0230*/  IMAD.WIDE R4, R6, 0x4, R4 ;  /* 0x0000000406047825 */ /* 0x000fc600078e0204 */
[----:B------:R-:W4:Y:S04]  /*0240*/  LDG.E R19, desc[UR14][R2.64+-0x18] ;  /* 0xffffe80e02137981 */ /* 0x000f28000c1e1900 */
[----:B------:R-:W2:Y:S04]  /*0250*/  LDG.E R16, desc[UR14][R4.64+-0x20] ;  /* 0xffffe00e04107981 */ /* 0x000ea8000c1e1900 */
[----:B------:R-:W3:Y:S04]  /*0260*/  LDG.E R18, desc[UR14][R4.64+-0x1c] ;  /* 0xffffe40e04127981 */ /* 0x000ee8000c1e1900 */
[----:B------:R-:W4:Y:S04]  /*0270*/  LDG.E R20, desc[UR14][R4.64+-0x18] ;  /* 0xffffe80e04147981 */ /* 0x000f28000c1e1900 */
[----:B------:R-:W5:Y:S04]  /*0280*/  LDG.E R22, desc[UR14][R2.64+-0x14] ;  /* 0xffffec0e02167981 */ /* 0x000f68000c1e1900 */
        /* <DEDUP_REMOVED lines=8> */
[----:B------:R-:W5:Y:S01]  /*0310*/  LDG.E R14, desc[UR14][R4.64+-0x4] ;  /* 0xfffffc0e040e7981 */ /* 0x000f62000c1e1900 */
[----:B--2---:R-:W-:-:S03]  /*0320*/  FFMA R17, R16, R17, R15 ;  /* 0x0000001110117223 */ /* 0x004fc6000000000f */
[----:B------:R-:W2:Y:S04]  /*0330*/  LDG.E R15, desc[UR14][R2.64] ;  /* 0x0000000e020f7981 */ /* 0x000ea8000c1e1900 */
[----:B------:R-:W2:Y:S01]  /*0340*/  LDG.E R16, desc[UR14][R4.64] ;  /* 0x0000000e04107981 */ /* 0x000ea2000c1e1900 */
[----:B---3--:R-:W-:-:S03]  /*0350*/  FFMA R25, R18, R25, R17 ;  /* 0x0000001912197223 */ /* 0x008fc60000000011 */
[----:B------:R-:W3:Y:S01]  /*0360*/  LDG.E R17, desc[UR14][R2.64+0x4] ;  /* 0x0000040e02117981 */ /* 0x000ee2000c1e1900 */
[----:B----4-:R-:W-:-:S03]  /*0370*/  FFMA R26, R20, R19, R25 ;  /* 0x00000013141a7223 */ /* 0x010fc60000000019 */
[----:B------:R-:W3:Y:S04]  /*0380*/  LDG.E R18, desc[UR14][R4.64+0x4] ;  /* 0x0000040e04127981 */ /* 0x000ee8000c1e1900 */
[----:B------:R-:W4:Y:S01]  /*0390*/  LDG.E R20, desc[UR14][R2.64+0x8] ;  /* 0x0000080e02147981 */ /* 0x000f22000c1e1900 */
[----:B-----5:R-:W-:-:S03]  /*03a0*/  FFMA R25, R21, R22, R26 ;  /* 0x0000001615197223 */ /* 0x020fc6000000001a */
[----:B------:R-:W4:Y:S04]  /*03b0*/  LDG.E R19, desc[UR14][R4.64+0x8] ;  /* 0x0000080e04137981 */ /* 0x000f28000c1e1900 */
[----:B------:R-:W5:Y:S01]  /*03c0*/  LDG.E R22, desc[UR14][R2.64+0xc] ;  /* 0x00000c0e02167981 */ /* 0x000f62000c1e1900 */
[----:B------:R-:W-:-:S03]  /*03d0*/  FFMA R25, R24, R23, R25 ;  /* 0x0000001718197223 */ /* 0x000fc60000000019 */
[----:B------:R-:W5:Y:S04]  /*03e0*/  LDG.E R21, desc[UR14][R4.64+0xc] ;  /* 0x00000c0e04157981 */ /* 0x000f68000c1e1900 */
[----:B------:R-:W5:Y:S01]  /*03f0*/  LDG.E R24, desc[UR14][R2.64+0x10] ;  /* 0x0000100e02187981 */ /* 0x000f62000c1e1900 */
[----:B------:R-:W-:-:S03]  /*0400*/  FFMA R25, R10, R9, R25 ;  /* 0x000000090a197223 */ /* 0x000fc60000000019 */
[----:B------:R-:W5:Y:S04]  /*0410*/  LDG.E R23, desc[UR14][R4.64+0x10] ;  /* 0x0000100e04177981 */ /* 0x000f68000c1e1900 */
[----:B------:R-:W5:Y:S01]  /*0420*/  LDG.E R10, desc[UR14][R2.64+0x14] ;  /* 0x0000140e020a7981 */ /* 0x000f62000c1e1900 */
[----:B------:R-:W-:-:S03]  /*0430*/  FFMA R27, R12, R11, R25 ;  /* 0x0000000b0c1b7223 */ /* 0x000fc60000000019 */
[----:B------:R-:W5:Y:S04]  /*0440*/  LDG.E R9, desc[UR14][R4.64+0x14] ;  /* 0x0000140e04097981 */ /* 0x000f68000c1e1900 */
[----:B------:R-:W5:Y:S04]  /*0450*/  LDG.E R11, desc[UR14][R2.64+0x18] ;  /* 0x0000180e020b7981 */ /* 0x000f68000c1e1900 */
[----:B------:R-:W5:Y:S04]  /*0460*/  LDG.E R12, desc[UR14][R4.64+0x18] ;  /* 0x0000180e040c7981 */ /* 0x000f68000c1e1900 */
[----:B------:R-:W5:Y:S04]  /*0470*/  LDG.E R25, desc[UR14][R4.64+0x1c] ;  /* 0x00001c0e04197981 */ /* 0x000f68000c1e1900 */
[----:B------:R0:W5:Y:S01]  /*0480*/  LDG.E R26, desc[UR14][R2.64+0x1c] ;  /* 0x00001c0e021a7981 */ /* 0x000162000c1e1900 */
[----:B------:R-:W-:Y:S01]  /*0490*/  FFMA R13, R14, R13, R27 ;  /* 0x0000000d0e0d7223 */ /* 0x000fe2000000001b */
[----:B------:R-:W-:-:S04]  /*04a0*/  UIADD3 UR8, UPT, UPT, UR8, 0x10, URZ ;  /* 0x0000001008087890 */ /* 0x000fc8000fffe0ff */
[----:B------:R-:W-:Y:S01]  /*04b0*/  UISETP.NE.AND UP1, UPT, UR8, URZ, UPT ;  /* 0x000000ff0800728c */ /* 0x000fe2000bf25270 */
[----:B0-----:R-:W-:Y:S02]  /*04c0*/  IADD3 R2, P0, PT, R2, 0x40, RZ ;  /* 0x0000004002027810 */ /* 0x001fe40007f1e0ff */
[----:B------:R-:W-:Y:S02]  /*04d0*/  IADD3 R6, PT, PT, R6, 0x10, RZ ;  /* 0x0000001006067810 */ /* 0x000fe40007ffe0ff */
[----:B------:R-:W-:Y:S01]  /*04e0*/  IADD3.X R3, PT, PT, RZ, R3, RZ, P0, !PT ;  /* 0x00000003ff037210 */ /* 0x000fe200007fe4ff */
[----:B--2---:R-:W-:-:S04]  /*04f0*/  FFMA R13, R16, R15, R13 ;  /* 0x0000000f100d7223 */ /* 0x004fc8000000000d */
[----:B---3--:R-:W-:-:S04]  /*0500*/  FFMA R18, R18, R17, R13 ;  /* 0x0000001112127223 */ /* 0x008fc8000000000d */
[----:B----4-:R-:W-:-:S04]  /*0510*/  FFMA R18, R19, R20, R18 ;  /* 0x0000001413127223 */ /* 0x010fc80000000012 */
[----:B-----5:R-:W-:-:S04]  /*0520*/  FFMA R18, R21, R22, R18 ;  /* 0x0000001615127223 */ /* 0x020fc80000000012 */
[----:B------:R-:W-:-:S04]  /*0530*/  FFMA R18, R23, R24, R18 ;  /* 0x0000001817127223 */ /* 0x000fc80000000012 */
[----:B------:R-:W-:-:S04]  /*0540*/  FFMA R9, R9, R10, R18 ;  /* 0x0000000a09097223 */ /* 0x000fc80000000012 */
[----:B------:R-:W-:-:S04]  /*0550*/  FFMA R12, R12, R11, R9 ;  /* 0x0000000b0c0c7223 */ /* 0x000fc80000000009 */
[----:B------:R-:W-:Y:S01]  /*0560*/  FFMA R15, R25, R26, R12 ;  /* 0x0000001a190f7223 */ /* 0x000fe2000000000c */
[----:B------:R-:W-:Y:S06]  /*0570*/  BRA.U UP1, `(.L_x_2) ;  /* 0xfffffffd011c7547 */ /* 0x000fec000b83ffff */
.L_x_1:
[----:B------:R-:W-:Y:S05]  /*0580*/  BRA.U !UP0, `(.L_x_0) ;  /* 0x0000000508307547 */ /* 0x000fea000b800000 */
[----:B------:R-:W-:Y:S02]  /*0590*/  UISETP.GE.U32.AND UP0, UPT, UR12, 0x8, UPT ;  /* 0x000000080c00788c */ /* 0x000fe4000bf06070 */
[----:B------:R-:W-:-:S04]  /*05a0*/  ULOP3.LUT UR5, UR16, 0x7, URZ, 0xc0, !UPT ;  /* 0x0000000710057892 */ /* 0x000fc8000f8ec0ff */
[----:B------:R-:W-:-:S03]  /*05b0*/  UISETP.NE.AND UP1, UPT, UR5, URZ, UPT ;  /* 0x000000ff0500728c */ /* 0x000fc6000bf25270 */
[----:B------:R-:W-:Y:S08]  /*05c0*/  BRA.U !UP0, `(.L_x_3) ;  /* 0x0000000108787547 */ /* 0x000ff0000b800000 */
[----:B------:R-:W1:Y:S01]  /*05d0*/  LDC.64 R2, c[0x0][0x380] ;  /* 0x0000e000ff027b82 */ /* 0x000e620000000a00 */
[----:B------:R-:W-:-:S07]  /*05e0*/  IADD3 R9, PT, PT, R7, R8, RZ ;  /* 0x0000000807097210 */ /* 0x000fce0007ffe0ff */
[----:B------:R-:W2:Y:S01]  /*05f0*/  LDC.64 R4, c[0x0][0x388] ;  /* 0x0000e200ff047b82 */ /* 0x000ea20000000a00 */
[----:B-1----:R-:W-:-:S05]  /*0600*/  IMAD.WIDE R2, R9, 0x4, R2 ;  /* 0x0000000409027825 */ /* 0x002fca00078e0202 */
[----:B0-----:R-:W3:Y:S01]  /*0610*/  LDG.E R10, desc[UR14][R2.64] ;  /* 0x0000000e020a7981 */ /* 0x001ee2000c1e1900 */
[----:B--2---:R-:W-:-:S03]  /*0620*/  IMAD.WIDE.U32 R4, R8, 0x4, R4 ;  /* 0x0000000408047825 */ /* 0x004fc600078e0004 */
[----:B------:R-:W2:Y:S04]  /*0630*/  LDG.E R13, desc[UR14][R2.64+0x4] ;  /* 0x0000040e020d7981 */ /* 0x000ea8000c1e1900 */
[----:B------:R-:W3:Y:S04]  /*0640*/  LDG.E R11, desc[UR14][R4.64] ;  /* 0x0000000e040b7981 */ /* 0x000ee8000c1e1900 */
[----:B------:R-:W2:Y:S04]  /*0650*/  LDG.E R12, desc[UR14][R4.64+0x4] ;  /* 0x0000040e040c7981 */ /* 0x000ea8000c1e1900 */
[----:B------:R-:W4:Y:S04]  /*0660*/  LDG.E R17, desc[UR14][R2.64+0x8] ;  /* 0x0000080e02117981 */ /* 0x000f28000c1e1900 */
        /* <DEDUP_REMOVED lines=11> */
[----:B------:R-:W-:Y:S01]  /*0720*/  IADD3 R8, PT, PT, R8, 0x8, RZ ;  /* 0x0000000808087810 */ /* 0x000fe20007ffe0ff */
[----:B---3--:R-:W-:-:S04]  /*0730*/  FFMA R10, R10, R11, R15 ;  /* 0x0000000b0a0a7223 */ /* 0x008fc8000000000f */
[----:B--2---:R-:W-:-:S04]  /*0740*/  FFMA R10, R13, R12, R10 ;  /* 0x0000000c0d0a7223 */ /* 0x004fc8000000000a */
[----:B----4-:R-:W-:-:S04]  /*0750*/  FFMA R10, R17, R14, R10 ;  /* 0x0000000e110a7223 */ /* 0x010fc8000000000a */
[----:B-----5:R-:W-:-:S04]  /*0760*/  FFMA R10, R19, R16, R10 ;  /* 0x00000010130a7223 */ /* 0x020fc8000000000a */
[----:B------:R-:W-:-:S04]  /*0770*/  FFMA R10, R21, R18, R10 ;  /* 0x00000012150a7223 */ /* 0x000fc8000000000a */
[----:B------:R-:W-:-:S04]  /*0780*/  FFMA R23, R23, R20, R10 ;  /* 0x0000001417177223 */ /* 0x000fc8000000000a */
[----:B------:R-:W-:-:S04]  /*0790*/  FFMA R6, R6, R9, R23 ;  /* 0x0000000906067223 */ /* 0x000fc80000000017 */
[----:B------:R-:W-:-:S07]  /*07a0*/  FFMA R15, R25, R22, R6 ;  /* 0x00000016190f7223 */ /* 0x000fce0000000006 */
.L_x_3:
        /* <DEDUP_REMOVED lines=17> */
[----:B------:R-:W5:Y:S01]  /*08c0*/  LDG.E R14, desc[UR14][R4.64+0xc] ;  /* 0x00000c0e040e7981 */ /* 0x000f62000c1e1900 */
[----:B------:R-:W-:Y:S01]  /*08d0*/  IADD3 R8, PT, PT, R8, 0x4, RZ ;  /* 0x0000000408087810 */ /* 0x000fe20007ffe0ff */
[----:B---3--:R-:W-:-:S04]  /*08e0*/  FFMA R6, R6, R9, R15 ;  /* 0x0000000906067223 */ /* 0x008fc8000000000f */
[----:B--2---:R-:W-:-:S04]  /*08f0*/  FFMA R6, R11, R10, R6 ;  /* 0x0000000a0b067223 */ /* 0x004fc80000000006 */
[----:B----4-:R-:W-:-:S04]  /*0900*/  FFMA R6, R13, R12, R6 ;  /* 0x0000000c0d067223 */ /* 0x010fc80000000006 */
[----:B-----5:R-:W-:-:S07]  /*0910*/  FFMA R15, R17, R14, R6 ;  /* 0x0000000e110f7223 */ /* 0x020fce0000000006 */
.L_x_4:
[----:B------:R-:W-:Y:S05]  /*0920*/  BRA.U !UP1, `(.L_x_0) ;  /* 0x0000000109487547 */ /* 0x000fea000b800000 */
[----:B------:R-:W1:Y:S01]  /*0930*/  LDC.64 R2, c[0x0][0x388] ;  /* 0x0000e200ff027b82 */ /* 0x000e620000000a00 */
[----:B------:R-:W-:Y:S01]  /*0940*/  IADD3 R7, PT, PT, R7, R8, RZ ;  /* 0x0000000807077210 */ /* 0x000fe20007ffe0ff */
[----:B------:R-:W-:-:S06]  /*0950*/  UIADD3 UR4, UPT, UPT, -UR4, URZ, URZ ;  /* 0x000000ff04047290 */ /* 0x000fcc000fffe1ff */
[----:B------:R-:W2:Y:S01]  /*0960*/  LDC.64 R10, c[0x0][0x380] ;  /* 0x0000e000ff0a7b82 */ /* 0x000ea20000000a00 */
[----:B-1----:R-:W-:-:S03]  /*0970*/  IMAD.WIDE.U32 R2, R8, 0x4, R2 ;  /* 0x0000000408027825 */ /* 0x002fc600078e0002 */
[----:B------:R-:W-:Y:S02]  /*0980*/  MOV R6, R2 ;  /* 0x0000000200067202 */ /* 0x000fe40000000f00 */
[----:B------:R-:W-:-:S07]  /*0990*/  MOV R5, R3 ;  /* 0x0000000300057202 */ /* 0x000fce0000000f00 */
.L_x_5:
[----:B--2---:R-:W-:Y:S01]  /*09a0*/  IMAD.WIDE R2, R7, 0x4, R10 ;  /* 0x0000000407027825 */ /* 0x004fe200078e020a */
[----:B------:R-:W-:-:S05]  /*09b0*/  MOV R4, R6 ;  /* 0x0000000600047202 */ /* 0x000fca0000000f00 */
[----:B0-----:R-:W2:Y:S04]  /*09c0*/  LDG.E R2, desc[UR14][R2.64] ;  /* 0x0000000e02027981 */ /* 0x001ea8000c1e1900 */
[----:B------:R0:W2:Y:S01]  /*09d0*/  LDG.E R4, desc[UR14][R4.64] ;  /* 0x0000000e04047981 */ /* 0x0000a2000c1e1900 */
[----:B------:R-:W-:Y:S01]  /*09e0*/  UIADD3 UR4, UPT, UPT, UR4, 0x1, URZ ;  /* 0x0000000104047890 */ /* 0x000fe2000fffe0ff */
[----:B------:R-:W-:Y:S02]  /*09f0*/  IADD3 R6, P0, PT, R6, 0x4, RZ ;  /* 0x0000000406067810 */ /* 0x000fe40007f1e0ff */
[----:B------:R-:W-:Y:S01]  /*0a00*/  IADD3 R7, PT, PT, R7, 0x1, RZ ;  /* 0x0000000107077810 */ /* 0x000fe20007ffe0ff */
[----:B------:R-:W-:Y:S01]  /*0a10*/  UISETP.NE.AND UP0, UPT, UR4, URZ, UPT ;  /* 0x000000ff0400728c */ /* 0x000fe2000bf05270 */
[----:B0-----:R-:W-:Y:S01]  /*0a20*/  IADD3.X R5, PT, PT, RZ, R5, RZ, P0, !PT ;  /* 0x00000005ff057210 */ /* 0x001fe200007fe4ff */
[----:B--2---:R-:W-:-:S07]  /*0a30*/  FFMA R15, R2, R4, R15 ;  /* 0x00000004020f7223 */ /* 0x004fce000000000f */
[----:B------:R-:W-:Y:S05]  /*0a40*/  BRA.U UP0, `(.L_x_5) ;  /* 0xfffffffd00d47547 */ /* 0x000fea000b83ffff */
.L_x_0:
[----:B------:R-:W1:Y:S02]  /*0a50*/  LDC.64 R2, c[0x0][0x390] ;  /* 0x0000e400ff027b82 */ /* 0x000e640000000a00 */
[----:B-1----:R-:W-:-:S05]  /*0a60*/  IMAD.WIDE R2, R0, 0x4, R2 ;  /* 0x0000000400027825 */ /* 0x002fca00078e0202 */
[----:B0-----:R-:W-:Y:S01]  /*0a70*/  STG.E desc[UR14][R2.64], R15 ;  /* 0x0000000f02007986 */ /* 0x001fe2000c10190e */
[----:B------:R-:W-:Y:S05]  /*0a80*/  EXIT ;  /* 0x000000000000794d */ /* 0x000fea0003800000 */
.L_x_6:
[----:B------:R-:W-:-:S00]  /*0a90*/  BRA `(.L_x_6) ;  /* 0xfffffffc00fc7947 */ /* 0x000fc0000383ffff */
[----:B------:R-:W-:-:S00]  /*0aa0*/  NOP ;  /* 0x0000000000007918 */ /* 0x000fc00000000000 */
        /* <DEDUP_REMOVED lines=13> */
.L_x_7:


//--------------------- .nv.shared.reserved.0     --------------------------
	.section	.nv.shared.reserved.0,"aw",@nobits
	.weak		__nv_reservedSMEM_offset_0_alias
	.size		__nv_reservedSMEM_offset_0_alias, 0, 64
	.other		__nv_reservedSMEM_offset_0_alias,@"STO_CUDA_RESERVED_SHARED STV_DEFAULT"
__nv_reservedSMEM_offset_0_alias:
	.zero		0
	.zero		64


//--------------------- .nv.constant0._Z26vectorMatrixMultiplicationPKfS0_Pfi --------------------------
	.section	.nv.constant0._Z26vectorMatrixMultiplicationPKfS0_Pfi,"a",@progbits
	.sectionflags	@""
	.align	4
.nv.constant0._Z26vectorMatrixMultiplicationPKfS0_Pfi:
	.zero		924


//--------------------- SYMBOLS --------------------------

	.type		.nv.reservedSmem.offset0,@object
	.size		.nv.reservedSmem.offset0,0x4
